//
// Generated by NVIDIA NVVM Compiler
//
// Compiler Build ID: CL-36424714
// Cuda compilation tools, release 13.0, V13.0.88
// Based on NVVM 20.0.0
//

.version 9.0
.target sm_100
.address_size 64

	// .globl	_Z5saxpyifPfS_

.visible .entry _Z5saxpyifPfS_(
	.param .u32 _Z5saxpyifPfS__param_0,
	.param .f32 _Z5saxpyifPfS__param_1,
	.param .u64 .ptr .align 1 _Z5saxpyifPfS__param_2,
	.param .u64 .ptr .align 1 _Z5saxpyifPfS__param_3
)
{
	.reg .b32 	%r<8>;
	.reg .b32 	%f<4>;
	.reg .b64 	%rd<9>;

	ld.param.u32 	%r1, [_Z5saxpyifPfS__param_0];
	ld.param.f32 	%f1, [_Z5saxpyifPfS__param_1];
	ld.param.u64 	%rd1, [_Z5saxpyifPfS__param_2];
	ld.param.u64 	%rd2, [_Z5saxpyifPfS__param_3];
	mov.u32 	%r2, %ctaid.x;
	mov.u32 	%r3, %ntid.x;
	mov.u32 	%r4, %tid.x;
	mad.lo.s32 	%r5, %r2, %r3, %r4;
	cvta.to.global.u64 	%rd3, %rd1;
	cvta.to.global.u64 	%rd4, %rd2;
	mul.wide.s32 	%rd5, %r5, 4;
	add.s64 	%rd6, %rd3, %rd5;
	ld.global.f32 	%f2, [%rd6];
	mul.f32 	%f3, %f1, %f2;
	add.s32 	%r6, %r1, %r5;
	add.s32 	%r7, %r6, 1;
	mul.wide.s32 	%rd7, %r7, 4;
	add.s64 	%rd8, %rd4, %rd7;
	st.global.f32 	[%rd8], %f3;
	ret;

}


// ===== COMPILED SASS (sm_100) =====

	.target	sm_100

	.elftype	@"ET_EXEC"


//--------------------- .note.nv.tkinfo           --------------------------
	.section	.note.nv.tkinfo,"",@"SHT_NOTE"
	.sectionflags	@"SHF_NOTE_NV_TKINFO"
	.tkinfo
        /*0018*/ 	.word	0x00000002
        /*0030*/ 	.string	""
        /*0030*/ 	.string	"ptxas"
        /*0030*/ 	.string	"Cuda compilation tools, release 13.0, V13.0.88"
        /*0030*/ 	.string	"Build cuda_13.0.r13.0/compiler.36424714_0"
        /*0030*/ 	.string	"-arch sm_100 -m 64 "



//--------------------- .note.nv.cuinfo           --------------------------
	.section	.note.nv.cuinfo,"",@"SHT_NOTE"
	.sectionflags	@"SHF_NOTE_NV_CUINFO"
        /*0018*/ 	.short	0x0002
        /*001a*/ 	.short	0x0064
        /*001c*/ 	.short	0x0082
	.zero		2


//--------------------- .nv.info                  --------------------------
	.section	.nv.info,"",@"SHT_CUDA_INFO"
	.align	4


	//----- nvinfo : EIATTR_REGCOUNT
	.align		4
        /*0000*/ 	.byte	0x04, 0x2f
        /*0002*/ 	.short	(.L_1 - .L_0)
	.align		4
.L_0:
        /*0004*/ 	.word	index@(_Z5saxpyifPfS_)
        /*0008*/ 	.word	0x0000000a


	//----- nvinfo : EIATTR_FRAME_SIZE
	.align		4
.L_1:
        /*000c*/ 	.byte	0x04, 0x11
        /*000e*/ 	.short	(.L_3 - .L_2)
	.align		4
.L_2:
        /*0010*/ 	.word	index@(_Z5saxpyifPfS_)
        /*0014*/ 	.word	0x00000000


	//----- nvinfo : EIATTR_MIN_STACK_SIZE
	.align		4
.L_3:
        /*0018*/ 	.byte	0x04, 0x12
        /*001a*/ 	.short	(.L_5 - .L_4)
	.align		4
.L_4:
        /*001c*/ 	.word	index@(_Z5saxpyifPfS_)
        /*0020*/ 	.word	0x00000000
.L_5:


//--------------------- .nv.compat                --------------------------
	.section	.nv.compat,"",@"SHT_CUDA_COMPAT_INFO"
	.align	4
        /*0000*/ 	.byte	0x02, 0x09, 0x00, 0x00, 0x02, 0x02, 0x01, 0x00, 0x02, 0x05, 0x05, 0x00, 0x03, 0x07, 0x01, 0x01
        /*0010*/ 	.byte	0x02, 0x03, 0x00, 0x00, 0x02, 0x06, 0x01, 0x00, 0x04, 0x0b, 0x08, 0x00, 0x09, 0x00, 0x00, 0x00
        /*0020*/ 	.byte	0x00, 0x00, 0x00, 0x00


//--------------------- .nv.info._Z5saxpyifPfS_   --------------------------
	.section	.nv.info._Z5saxpyifPfS_,"",@"SHT_CUDA_INFO"
	.sectionflags	@""
	.align	4


	//----- nvinfo : EIATTR_CUDA_API_VERSION
	.align		4
        /*0000*/ 	.byte	0x04, 0x37
        /*0002*/ 	.short	(.L_7 - .L_6)
.L_6:
        /*0004*/ 	.word	0x00000082


	//----- nvinfo : EIATTR_KPARAM_INFO
	.align		4
.L_7:
        /*0008*/ 	.byte	0x04, 0x17
        /*000a*/ 	.short	(.L_9 - .L_8)
.L_8:
        /*000c*/ 	.word	0x00000000
        /*0010*/ 	.short	0x0003
        /*0012*/ 	.short	0x0010
        /*0014*/ 	.byte	0x00, 0xf5, 0x21, 0x00


	//----- nvinfo : EIATTR_KPARAM_INFO
	.align		4
.L_9:
        /*0018*/ 	.byte	0x04, 0x17
        /*001a*/ 	.short	(.L_11 - .L_10)
.L_10:
        /*001c*/ 	.word	0x00000000
        /*0020*/ 	.short	0x0002
        /*0022*/ 	.short	0x0008
        /*0024*/ 	.byte	0x00, 0xf5, 0x21, 0x00


	//----- nvinfo : EIATTR_KPARAM_INFO
	.align		4
.L_11:
        /*0028*/ 	.byte	0x04, 0x17
        /*002a*/ 	.short	(.L_13 - .L_12)
.L_12:
        /*002c*/ 	.word	0x00000000
        /*0030*/ 	.short	0x0001
        /*0032*/ 	.short	0x0004
        /*0034*/ 	.byte	0x00, 0xf0, 0x11, 0x00


	//----- nvinfo : EIATTR_KPARAM_INFO
	.align		4
.L_13:
        /*0038*/ 	.byte	0x04, 0x17
        /*003a*/ 	.short	(.L_15 - .L_14)
.L_14:
        /*003c*/ 	.word	0x00000000
        /*0040*/ 	.short	0x0000
        /*0042*/ 	.short	0x0000
        /*0044*/ 	.byte	0x00, 0xf0, 0x11, 0x00


	//----- nvinfo : EIATTR_SPARSE_MMA_MASK
	.align		4
.L_15:
        /*0048*/ 	.byte	0x03, 0x50
        /*004a*/ 	.short	0x0000


	//----- nvinfo : EIATTR_MAXREG_COUNT
	.align		4
        /*004c*/ 	.byte	0x03, 0x1b
        /*004e*/ 	.short	0x00ff


	//----- nvinfo : EIATTR_MERCURY_ISA_VERSION
	.align		4
        /*0050*/ 	.byte	0x03, 0x5f
        /*0052*/ 	.short	0x0101


	//----- nvinfo : EIATTR_VRC_CTA_INIT_COUNT
	.align		4
        /*0054*/ 	.byte	0x02, 0x4a
	.zero		1
	.zero		1


	//----- nvinfo : EIATTR_EXIT_INSTR_OFFSETS
	.align		4
        /*0058*/ 	.byte	0x04, 0x1c
        /*005a*/ 	.short	(.L_17 - .L_16)


	//   ....[0]....
.L_16:
        /*005c*/ 	.word	0x000000f0


	//----- nvinfo : EIATTR_CBANK_PARAM_SIZE
	.align		4
.L_17:
        /*0060*/ 	.byte	0x03, 0x19
        /*0062*/ 	.short	0x0018


	//----- nvinfo : EIATTR_PARAM_CBANK
	.align		4
        /*0064*/ 	.byte	0x04, 0x0a
        /*0066*/ 	.short	(.L_19 - .L_18)
	.align		4
.L_18:
        /*0068*/ 	.word	index@(.nv.constant0._Z5saxpyifPfS_)
        /*006c*/ 	.short	0x0380
        /*006e*/ 	.short	0x0018


	//----- nvinfo : EIATTR_SW_WAR
	.align		4
.L_19:
        /*0070*/ 	.byte	0x04, 0x36
        /*0072*/ 	.short	(.L_21 - .L_20)
.L_20:
        /*0074*/ 	.word	0x00000008
.L_21:


//--------------------- .nv.callgraph             --------------------------
	.section	.nv.callgraph,"",@"SHT_CUDA_CALLGRAPH"
	.align	4
	.sectionentsize	8
	.align		4
        /*0000*/ 	.word	0x00000000
	.align		4
        /*0004*/ 	.word	0xffffffff
	.align		4
        /*0008*/ 	.word	0x00000000
	.align		4
        /*000c*/ 	.word	0xfffffffe
	.align		4
        /*0010*/ 	.word	0x00000000
	.align		4
        /*0014*/ 	.word	0xfffffffd
	.align		4
        /*0018*/ 	.word	0x00000000
	.align		4
        /*001c*/ 	.word	0xfffffffc


//--------------------- .text._Z5saxpyifPfS_      --------------------------
	.section	.text._Z5saxpyifPfS_,"ax",@progbits
	.align	128
        .global         _Z5saxpyifPfS_
        .type           _Z5saxpyifPfS_,@function
        .size           _Z5saxpyifPfS_,(.L_x_1 - _Z5saxpyifPfS_)
        .other          _Z5saxpyifPfS_,@"STO_CUDA_ENTRY STV_DEFAULT"
_Z5saxpyifPfS_:
.text._Z5saxpyifPfS_:
[----:B------:R-:W-:Y:S01]  /*0000*/  LDC R1, c[0x0][0x37c] ;  /* 0x0000df00ff017b82 */ /* 0x000fe20000000800 */
[----:B------:R-:W0:Y:S07]  /*0010*/  S2R R0, SR_TID.X ;  /* 0x0000000000007919 */ /* 0x000e2e0000002100 */
[----:B------:R-:W0:Y:S01]  /*0020*/  S2UR UR6, SR_CTAID.X ;  /* 0x00000000000679c3 */ /* 0x000e220000002500 */
[----:B------:R-:W1:Y:S07]  /*0030*/  LDCU.64 UR4, c[0x0][0x358] ;  /* 0x00006b00ff0477ac */ /* 0x000e6e0008000a00 */
[----:B------:R-:W0:Y:S08]  /*0040*/  LDC R7, c[0x0][0x360] ;  /* 0x0000d800ff077b82 */ /* 0x000e300000000800 */
[----:B------:R-:W2:Y:S08]  /*0050*/  LDC.64 R2, c[0x0][0x388] ;  /* 0x0000e200ff027b82 */ /* 0x000eb00000000a00 */
[----:B------:R-:W3:Y:S01]  /*0060*/  LDC.64 R4, c[0x0][0x390] ;  /* 0x0000e400ff047b82 */ /* 0x000ee20000000a00 */
[----:B0-----:R-:W-:Y:S01]  /*0070*/  IMAD R7, R7, UR6, R0 ;  /* 0x0000000607077c24 */ /* 0x001fe2000f8e0200 */
[----:B------:R-:W0:Y:S03]  /*0080*/  LDCU.64 UR6, c[0x0][0x380] ;  /* 0x00007000ff0677ac */ /* 0x000e260008000a00 */
[----:B--2---:R-:W-:-:S06]  /*0090*/  IMAD.WIDE R2, R7, 0x4, R2 ;  /* 0x0000000407027825 */ /* 0x004fcc00078e0202 */
[----:B-1----:R-:W2:Y:S01]  /*00a0*/  LDG.E R2, desc[UR4][R2.64] ;  /* 0x0000000402027981 */ /* 0x002ea2000c1e1900 */
[----:B0-----:R-:W-:-:S05]  /*00b0*/  IADD3.X R7, PT, PT, R7, UR6, RZ, PT, !PT ;  /* 0x0000000607077c10 */ /* 0x001fca000bffe4ff */
[----:B---3--:R-:W-:-:S04]  /*00c0*/  IMAD.WIDE R4, R7, 0x4, R4 ;  /* 0x0000000407047825 */ /* 0x008fc800078e0204 */
[----:B--2---:R-:W-:-:S05]  /*00d0*/  FMUL R7, R2, UR7 ;  /* 0x0000000702077c20 */ /* 0x004fca0008400000 */
[----:B------:R-:W-:Y:S01]  /*00e0*/  STG.E desc[UR4][R4.64], R7 ;  /* 0x0000000704007986 */ /* 0x000fe2000c101904 */
[----:B------:R-:W-:Y:S05]  /*00f0*/  EXIT ;  /* 0x000000000000794d */ /* 0x000fea0003800000 */
.L_x_0:
[----:B------:R-:W-:-:S00]  /*0100*/  BRA `(.L_x_0) ;  /* 0xfffffffc00fc7947 */ /* 0x000fc0000383ffff */
[----:B------:R-:W-:-:S00]  /*0110*/  NOP ;  /* 0x0000000000007918 */ /* 0x000fc00000000000 */
        /* <DEDUP_REMOVED lines=14> */
.L_x_1:


//--------------------- .nv.shared.reserved.0     --------------------------
	.section	.nv.shared.reserved.0,"aw",@nobits
	.weak		__nv_reservedSMEM_offset_0_alias
	.size		__nv_reservedSMEM_offset_0_alias, 0, 64
	.other		__nv_reservedSMEM_offset_0_alias,@"STO_CUDA_RESERVED_SHARED STV_DEFAULT"
__nv_reservedSMEM_offset_0_alias:
	.zero		0
	.zero		64


//--------------------- .nv.constant0._Z5saxpyifPfS_ --------------------------
	.section	.nv.constant0._Z5saxpyifPfS_,"a",@progbits
	.sectionflags	@""
	.align	4
.nv.constant0._Z5saxpyifPfS_:
	.zero		920


//--------------------- SYMBOLS --------------------------

	.type		.nv.reservedSmem.offset0,@object
	.size		.nv.reservedSmem.offset0,0x4
